//
// Generated by NVIDIA NVVM Compiler
//
// Compiler Build ID: CL-36424714
// Cuda compilation tools, release 13.0, V13.0.88
// Based on NVVM 20.0.0
//

.version 9.0
.target sm_100
.address_size 64

	// .globl	_Z16init_rand_kernelP17curandStateXORWOW
.extern .func  (.param .b32 func_retval0) vprintf
(
	.param .b64 vprintf_param_0,
	.param .b64 vprintf_param_1
)
;
.global .align 4 .b8 precalc_xorwow_matrix[102400];
.global .align 4 .b8 precalc_xorwow_offset_matrix[102400];
.global .align 4 .b8 mrg32k3aM1[2304];
.global .align 4 .b8 mrg32k3aM2[2304];
.global .align 4 .b8 mrg32k3aM1SubSeq[2016];
.global .align 4 .b8 mrg32k3aM2SubSeq[2016];
.global .align 4 .b8 mrg32k3aM1Seq[2304];
.global .align 4 .b8 mrg32k3aM2Seq[2304];
.const .align 8 .b8 __cr_lgamma_table[72];
.global .align 1 .b8 $str[14] = {71, 80, 85, 32, 40, 37, 100, 41, 58, 32, 37, 102, 10};

.visible .entry _Z16init_rand_kernelP17curandStateXORWOW(
	.param .u64 .ptr .align 1 _Z16init_rand_kernelP17curandStateXORWOW_param_0
)
{
	.reg .pred 	%p<24>;
	.reg .b32 	%r<406>;
	.reg .b64 	%rd<18>;

	ld.param.u64 	%rd8, [_Z16init_rand_kernelP17curandStateXORWOW_param_0];
	cvta.to.global.u64 	%rd9, %rd8;
	mov.u32 	%r182, %ctaid.x;
	mov.u32 	%r183, %ntid.x;
	mov.u32 	%r184, %tid.x;
	mad.lo.s32 	%r185, %r182, %r183, %r184;
	cvt.s64.s32 	%rd17, %r185;
	mul.wide.s32 	%rd10, %r185, 48;
	add.s64 	%rd2, %rd9, %rd10;
	mov.b32 	%r186, 1478573778;
	mov.b32 	%r187, 716983765;
	st.global.v2.u32 	[%rd2], {%r187, %r186};
	mov.b32 	%r188, -123459836;
	mov.b32 	%r189, 1163863128;
	st.global.v2.u32 	[%rd2+8], {%r189, %r188};
	mov.b32 	%r190, 1360900310;
	mov.b32 	%r191, -589760388;
	st.global.v2.u32 	[%rd2+16], {%r191, %r190};
	setp.eq.s32 	%p1, %r185, 0;
	@%p1 bra 	$L__BB0_42;
	mov.b32 	%r312, 0;
	mov.u64 	%rd12, precalc_xorwow_matrix;
$L__BB0_2:
	and.b64  	%rd4, %rd17, 3;
	setp.eq.s64 	%p2, %rd4, 0;
	@%p2 bra 	$L__BB0_41;
	mul.wide.u32 	%rd11, %r312, 3200;
	add.s64 	%rd5, %rd12, %rd11;
	cvt.u32.u64 	%r2, %rd4;
	mov.b32 	%r313, 0;
$L__BB0_4:
	mov.b32 	%r326, 0;
	mov.u32 	%r327, %r326;
	mov.u32 	%r328, %r326;
	mov.u32 	%r329, %r326;
	mov.u32 	%r330, %r326;
	mov.u32 	%r319, %r326;
$L__BB0_5:
	mul.wide.u32 	%rd13, %r319, 4;
	add.s64 	%rd14, %rd2, %rd13;
	ld.global.u32 	%r10, [%rd14+4];
	shl.b32 	%r11, %r319, 5;
	mov.b32 	%r325, 0;
$L__BB0_6:
	.pragma "nounroll";
	shr.u32 	%r196, %r10, %r325;
	and.b32  	%r197, %r196, 1;
	setp.eq.b32 	%p3, %r197, 1;
	not.pred 	%p4, %p3;
	add.s32 	%r198, %r11, %r325;
	mul.lo.s32 	%r199, %r198, 5;
	mul.wide.u32 	%rd15, %r199, 4;
	add.s64 	%rd6, %rd5, %rd15;
	@%p4 bra 	$L__BB0_8;
	ld.global.u32 	%r200, [%rd6];
	xor.b32  	%r330, %r330, %r200;
	ld.global.u32 	%r201, [%rd6+4];
	xor.b32  	%r329, %r329, %r201;
	ld.global.u32 	%r202, [%rd6+8];
	xor.b32  	%r328, %r328, %r202;
	ld.global.u32 	%r203, [%rd6+12];
	xor.b32  	%r327, %r327, %r203;
	ld.global.u32 	%r204, [%rd6+16];
	xor.b32  	%r326, %r326, %r204;
$L__BB0_8:
	and.b32  	%r206, %r196, 2;
	setp.eq.s32 	%p5, %r206, 0;
	@%p5 bra 	$L__BB0_10;
	ld.global.u32 	%r207, [%rd6+20];
	xor.b32  	%r330, %r330, %r207;
	ld.global.u32 	%r208, [%rd6+24];
	xor.b32  	%r329, %r329, %r208;
	ld.global.u32 	%r209, [%rd6+28];
	xor.b32  	%r328, %r328, %r209;
	ld.global.u32 	%r210, [%rd6+32];
	xor.b32  	%r327, %r327, %r210;
	ld.global.u32 	%r211, [%rd6+36];
	xor.b32  	%r326, %r326, %r211;
$L__BB0_10:
	and.b32  	%r213, %r196, 4;
	setp.eq.s32 	%p6, %r213, 0;
	@%p6 bra 	$L__BB0_12;
	ld.global.u32 	%r214, [%rd6+40];
	xor.b32  	%r330, %r330, %r214;
	ld.global.u32 	%r215, [%rd6+44];
	xor.b32  	%r329, %r329, %r215;
	ld.global.u32 	%r216, [%rd6+48];
	xor.b32  	%r328, %r328, %r216;
	ld.global.u32 	%r217, [%rd6+52];
	xor.b32  	%r327, %r327, %r217;
	ld.global.u32 	%r218, [%rd6+56];
	xor.b32  	%r326, %r326, %r218;
$L__BB0_12:
	and.b32  	%r220, %r196, 8;
	setp.eq.s32 	%p7, %r220, 0;
	@%p7 bra 	$L__BB0_14;
	ld.global.u32 	%r221, [%rd6+60];
	xor.b32  	%r330, %r330, %r221;
	ld.global.u32 	%r222, [%rd6+64];
	xor.b32  	%r329, %r329, %r222;
	ld.global.u32 	%r223, [%rd6+68];
	xor.b32  	%r328, %r328, %r223;
	ld.global.u32 	%r224, [%rd6+72];
	xor.b32  	%r327, %r327, %r224;
	ld.global.u32 	%r225, [%rd6+76];
	xor.b32  	%r326, %r326, %r225;
$L__BB0_14:
	and.b32  	%r227, %r196, 16;
	setp.eq.s32 	%p8, %r227, 0;
	@%p8 bra 	$L__BB0_16;
	ld.global.u32 	%r228, [%rd6+80];
	xor.b32  	%r330, %r330, %r228;
	ld.global.u32 	%r229, [%rd6+84];
	xor.b32  	%r329, %r329, %r229;
	ld.global.u32 	%r230, [%rd6+88];
	xor.b32  	%r328, %r328, %r230;
	ld.global.u32 	%r231, [%rd6+92];
	xor.b32  	%r327, %r327, %r231;
	ld.global.u32 	%r232, [%rd6+96];
	xor.b32  	%r326, %r326, %r232;
$L__BB0_16:
	and.b32  	%r234, %r196, 32;
	setp.eq.s32 	%p9, %r234, 0;
	@%p9 bra 	$L__BB0_18;
	ld.global.u32 	%r235, [%rd6+100];
	xor.b32  	%r330, %r330, %r235;
	ld.global.u32 	%r236, [%rd6+104];
	xor.b32  	%r329, %r329, %r236;
	ld.global.u32 	%r237, [%rd6+108];
	xor.b32  	%r328, %r328, %r237;
	ld.global.u32 	%r238, [%rd6+112];
	xor.b32  	%r327, %r327, %r238;
	ld.global.u32 	%r239, [%rd6+116];
	xor.b32  	%r326, %r326, %r239;
$L__BB0_18:
	and.b32  	%r241, %r196, 64;
	setp.eq.s32 	%p10, %r241, 0;
	@%p10 bra 	$L__BB0_20;
	ld.global.u32 	%r242, [%rd6+120];
	xor.b32  	%r330, %r330, %r242;
	ld.global.u32 	%r243, [%rd6+124];
	xor.b32  	%r329, %r329, %r243;
	ld.global.u32 	%r244, [%rd6+128];
	xor.b32  	%r328, %r328, %r244;
	ld.global.u32 	%r245, [%rd6+132];
	xor.b32  	%r327, %r327, %r245;
	ld.global.u32 	%r246, [%rd6+136];
	xor.b32  	%r326, %r326, %r246;
$L__BB0_20:
	and.b32  	%r248, %r196, 128;
	setp.eq.s32 	%p11, %r248, 0;
	@%p11 bra 	$L__BB0_22;
	ld.global.u32 	%r249, [%rd6+140];
	xor.b32  	%r330, %r330, %r249;
	ld.global.u32 	%r250, [%rd6+144];
	xor.b32  	%r329, %r329, %r250;
	ld.global.u32 	%r251, [%rd6+148];
	xor.b32  	%r328, %r328, %r251;
	ld.global.u32 	%r252, [%rd6+152];
	xor.b32  	%r327, %r327, %r252;
	ld.global.u32 	%r253, [%rd6+156];
	xor.b32  	%r326, %r326, %r253;
$L__BB0_22:
	and.b32  	%r255, %r196, 256;
	setp.eq.s32 	%p12, %r255, 0;
	@%p12 bra 	$L__BB0_24;
	ld.global.u32 	%r256, [%rd6+160];
	xor.b32  	%r330, %r330, %r256;
	ld.global.u32 	%r257, [%rd6+164];
	xor.b32  	%r329, %r329, %r257;
	ld.global.u32 	%r258, [%rd6+168];
	xor.b32  	%r328, %r328, %r258;
	ld.global.u32 	%r259, [%rd6+172];
	xor.b32  	%r327, %r327, %r259;
	ld.global.u32 	%r260, [%rd6+176];
	xor.b32  	%r326, %r326, %r260;
$L__BB0_24:
	and.b32  	%r262, %r196, 512;
	setp.eq.s32 	%p13, %r262, 0;
	@%p13 bra 	$L__BB0_26;
	ld.global.u32 	%r263, [%rd6+180];
	xor.b32  	%r330, %r330, %r263;
	ld.global.u32 	%r264, [%rd6+184];
	xor.b32  	%r329, %r329, %r264;
	ld.global.u32 	%r265, [%rd6+188];
	xor.b32  	%r328, %r328, %r265;
	ld.global.u32 	%r266, [%rd6+192];
	xor.b32  	%r327, %r327, %r266;
	ld.global.u32 	%r267, [%rd6+196];
	xor.b32  	%r326, %r326, %r267;
$L__BB0_26:
	and.b32  	%r269, %r196, 1024;
	setp.eq.s32 	%p14, %r269, 0;
	@%p14 bra 	$L__BB0_28;
	ld.global.u32 	%r270, [%rd6+200];
	xor.b32  	%r330, %r330, %r270;
	ld.global.u32 	%r271, [%rd6+204];
	xor.b32  	%r329, %r329, %r271;
	ld.global.u32 	%r272, [%rd6+208];
	xor.b32  	%r328, %r328, %r272;
	ld.global.u32 	%r273, [%rd6+212];
	xor.b32  	%r327, %r327, %r273;
	ld.global.u32 	%r274, [%rd6+216];
	xor.b32  	%r326, %r326, %r274;
$L__BB0_28:
	and.b32  	%r276, %r196, 2048;
	setp.eq.s32 	%p15, %r276, 0;
	@%p15 bra 	$L__BB0_30;
	ld.global.u32 	%r277, [%rd6+220];
	xor.b32  	%r330, %r330, %r277;
	ld.global.u32 	%r278, [%rd6+224];
	xor.b32  	%r329, %r329, %r278;
	ld.global.u32 	%r279, [%rd6+228];
	xor.b32  	%r328, %r328, %r279;
	ld.global.u32 	%r280, [%rd6+232];
	xor.b32  	%r327, %r327, %r280;
	ld.global.u32 	%r281, [%rd6+236];
	xor.b32  	%r326, %r326, %r281;
$L__BB0_30:
	and.b32  	%r283, %r196, 4096;
	setp.eq.s32 	%p16, %r283, 0;
	@%p16 bra 	$L__BB0_32;
	ld.global.u32 	%r284, [%rd6+240];
	xor.b32  	%r330, %r330, %r284;
	ld.global.u32 	%r285, [%rd6+244];
	xor.b32  	%r329, %r329, %r285;
	ld.global.u32 	%r286, [%rd6+248];
	xor.b32  	%r328, %r328, %r286;
	ld.global.u32 	%r287, [%rd6+252];
	xor.b32  	%r327, %r327, %r287;
	ld.global.u32 	%r288, [%rd6+256];
	xor.b32  	%r326, %r326, %r288;
$L__BB0_32:
	and.b32  	%r290, %r196, 8192;
	setp.eq.s32 	%p17, %r290, 0;
	@%p17 bra 	$L__BB0_34;
	ld.global.u32 	%r291, [%rd6+260];
	xor.b32  	%r330, %r330, %r291;
	ld.global.u32 	%r292, [%rd6+264];
	xor.b32  	%r329, %r329, %r292;
	ld.global.u32 	%r293, [%rd6+268];
	xor.b32  	%r328, %r328, %r293;
	ld.global.u32 	%r294, [%rd6+272];
	xor.b32  	%r327, %r327, %r294;
	ld.global.u32 	%r295, [%rd6+276];
	xor.b32  	%r326, %r326, %r295;
$L__BB0_34:
	and.b32  	%r297, %r196, 16384;
	setp.eq.s32 	%p18, %r297, 0;
	@%p18 bra 	$L__BB0_36;
	ld.global.u32 	%r298, [%rd6+280];
	xor.b32  	%r330, %r330, %r298;
	ld.global.u32 	%r299, [%rd6+284];
	xor.b32  	%r329, %r329, %r299;
	ld.global.u32 	%r300, [%rd6+288];
	xor.b32  	%r328, %r328, %r300;
	ld.global.u32 	%r301, [%rd6+292];
	xor.b32  	%r327, %r327, %r301;
	ld.global.u32 	%r302, [%rd6+296];
	xor.b32  	%r326, %r326, %r302;
$L__BB0_36:
	and.b32  	%r304, %r196, 32768;
	setp.eq.s32 	%p19, %r304, 0;
	@%p19 bra 	$L__BB0_38;
	ld.global.u32 	%r305, [%rd6+300];
	xor.b32  	%r330, %r330, %r305;
	ld.global.u32 	%r306, [%rd6+304];
	xor.b32  	%r329, %r329, %r306;
	ld.global.u32 	%r307, [%rd6+308];
	xor.b32  	%r328, %r328, %r307;
	ld.global.u32 	%r308, [%rd6+312];
	xor.b32  	%r327, %r327, %r308;
	ld.global.u32 	%r309, [%rd6+316];
	xor.b32  	%r326, %r326, %r309;
$L__BB0_38:
	add.s32 	%r325, %r325, 16;
	setp.ne.s32 	%p20, %r325, 32;
	@%p20 bra 	$L__BB0_6;
	mad.lo.s32 	%r310, %r319, -31, %r11;
	add.s32 	%r319, %r310, 1;
	setp.ne.s32 	%p21, %r319, 5;
	@%p21 bra 	$L__BB0_5;
	st.global.u32 	[%rd2+4], %r330;
	st.global.u32 	[%rd2+8], %r329;
	st.global.u32 	[%rd2+12], %r328;
	st.global.u32 	[%rd2+16], %r327;
	st.global.u32 	[%rd2+20], %r326;
	add.s32 	%r313, %r313, 1;
	setp.lt.u32 	%p22, %r313, %r2;
	@%p22 bra 	$L__BB0_4;
$L__BB0_41:
	shr.u64 	%rd7, %rd17, 2;
	add.s32 	%r312, %r312, 1;
	setp.gt.u64 	%p23, %rd17, 3;
	mov.u64 	%rd17, %rd7;
	@%p23 bra 	$L__BB0_2;
$L__BB0_42:
	mov.b32 	%r311, 0;
	st.global.v2.u32 	[%rd2+24], {%r311, %r311};
	st.global.u32 	[%rd2+32], %r311;
	mov.b64 	%rd16, 0;
	st.global.u64 	[%rd2+40], %rd16;
	ret;

}
	// .globl	_Z15use_rand_kernelP17curandStateXORWOWPf
.visible .entry _Z15use_rand_kernelP17curandStateXORWOWPf(
	.param .u64 .ptr .align 1 _Z15use_rand_kernelP17curandStateXORWOWPf_param_0,
	.param .u64 .ptr .align 1 _Z15use_rand_kernelP17curandStateXORWOWPf_param_1
)
{
	.local .align 16 .b8 	__local_depot1[16];
	.reg .b64 	%SP;
	.reg .b64 	%SPL;
	.reg .pred 	%p<2>;
	.reg .b32 	%r<22>;
	.reg .b32 	%f<3>;
	.reg .b64 	%rd<13>;
	.reg .b64 	%fd<2>;

	mov.u64 	%SPL, __local_depot1;
	cvta.local.u64 	%SP, %SPL;
	ld.param.u64 	%rd1, [_Z15use_rand_kernelP17curandStateXORWOWPf_param_0];
	ld.param.u64 	%rd2, [_Z15use_rand_kernelP17curandStateXORWOWPf_param_1];
	cvta.to.global.u64 	%rd3, %rd2;
	cvta.to.global.u64 	%rd4, %rd1;
	mov.u32 	%r2, %ctaid.x;
	mov.u32 	%r3, %ntid.x;
	mov.u32 	%r4, %tid.x;
	mad.lo.s32 	%r1, %r2, %r3, %r4;
	mul.wide.s32 	%rd5, %r1, 48;
	add.s64 	%rd6, %rd4, %rd5;
	ld.global.v2.u32 	{%r5, %r6}, [%rd6];
	shr.u32 	%r7, %r6, 2;
	xor.b32  	%r8, %r7, %r6;
	ld.global.v2.u32 	{%r9, %r10}, [%rd6+8];
	ld.global.v2.u32 	{%r11, %r12}, [%rd6+16];
	st.global.v2.u32 	[%rd6+8], {%r10, %r11};
	shl.b32 	%r13, %r12, 4;
	shl.b32 	%r14, %r8, 1;
	xor.b32  	%r15, %r14, %r13;
	xor.b32  	%r16, %r15, %r8;
	xor.b32  	%r17, %r16, %r12;
	st.global.v2.u32 	[%rd6+16], {%r12, %r17};
	add.s32 	%r18, %r5, 362437;
	st.global.v2.u32 	[%rd6], {%r18, %r9};
	add.s32 	%r19, %r17, %r18;
	cvt.rn.f32.u32 	%f2, %r19;
	fma.rn.f32 	%f1, %f2, 0f2F800000, 0f2F000000;
	mul.wide.s32 	%rd7, %r1, 4;
	add.s64 	%rd8, %rd3, %rd7;
	st.global.f32 	[%rd8], %f1;
	setp.gt.s32 	%p1, %r1, 9;
	@%p1 bra 	$L__BB1_2;
	add.u64 	%rd9, %SP, 0;
	add.u64 	%rd10, %SPL, 0;
	cvt.f64.f32 	%fd1, %f1;
	st.local.u32 	[%rd10], %r1;
	st.local.f64 	[%rd10+8], %fd1;
	mov.u64 	%rd11, $str;
	cvta.global.u64 	%rd12, %rd11;
	{ // callseq 0, 0
	.param .b64 param0;
	st.param.b64 	[param0], %rd12;
	.param .b64 param1;
	st.param.b64 	[param1], %rd9;
	.param .b32 retval0;
	call.uni (retval0), 
	vprintf, 
	(
	param0, 
	param1
	);
	ld.param.b32 	%r20, [retval0];
	} // callseq 0
$L__BB1_2:
	ret;

}


// ===== COMPILED SASS (sm_100) =====

	.target	sm_100

	.elftype	@"ET_EXEC"


//--------------------- .note.nv.tkinfo           --------------------------
	.section	.note.nv.tkinfo,"",@"SHT_NOTE"
	.sectionflags	@"SHF_NOTE_NV_TKINFO"
	.tkinfo
        /*0018*/ 	.word	0x00000002
        /*0030*/ 	.string	""
        /*0030*/ 	.string	"ptxas"
        /*0030*/ 	.string	"Cuda compilation tools, release 13.0, V13.0.88"
        /*0030*/ 	.string	"Build cuda_13.0.r13.0/compiler.36424714_0"
        /*0030*/ 	.string	"-arch sm_100 -m 64 "



//--------------------- .note.nv.cuinfo           --------------------------
	.section	.note.nv.cuinfo,"",@"SHT_NOTE"
	.sectionflags	@"SHF_NOTE_NV_CUINFO"
        /*0018*/ 	.short	0x0002
        /*001a*/ 	.short	0x0064
        /*001c*/ 	.short	0x0082
	.zero		2


//--------------------- .nv.info                  --------------------------
	.section	.nv.info,"",@"SHT_CUDA_INFO"
	.align	4


	//----- nvinfo : EIATTR_REGCOUNT
	.align		4
        /*0000*/ 	.byte	0x04, 0x2f
        /*0002*/ 	.short	(.L_11 - .L_10)
	.align		4
.L_10:
        /*0004*/ 	.word	index@(_Z16init_rand_kernelP17curandStateXORWOW)
        /*0008*/ 	.word	0x0000001f


	//----- nvinfo : EIATTR_FRAME_SIZE
	.align		4
.L_11:
        /*000c*/ 	.byte	0x04, 0x11
        /*000e*/ 	.short	(.L_13 - .L_12)
	.align		4
.L_12:
        /*0010*/ 	.word	index@(_Z16init_rand_kernelP17curandStateXORWOW)
        /*0014*/ 	.word	0x00000000


	//----- nvinfo : EIATTR_REGCOUNT
	.align		4
.L_13:
        /*0018*/ 	.byte	0x04, 0x2f
        /*001a*/ 	.short	(.L_15 - .L_14)
	.align		4
.L_14:
        /*001c*/ 	.word	index@(_Z15use_rand_kernelP17curandStateXORWOWPf)
        /*0020*/ 	.word	0x00000018


	//----- nvinfo : EIATTR_FRAME_SIZE
	.align		4
.L_15:
        /*0024*/ 	.byte	0x04, 0x11
        /*0026*/ 	.short	(.L_17 - .L_16)
	.align		4
.L_16:
        /*0028*/ 	.word	index@(_Z15use_rand_kernelP17curandStateXORWOWPf)
        /*002c*/ 	.word	0x00000010


	//----- nvinfo : EIATTR_MIN_STACK_SIZE
	.align		4
.L_17:
        /*0030*/ 	.byte	0x04, 0x12
        /*0032*/ 	.short	(.L_19 - .L_18)
	.align		4
.L_18:
        /*0034*/ 	.word	index@(_Z15use_rand_kernelP17curandStateXORWOWPf)
        /*0038*/ 	.word	0x00000010


	//----- nvinfo : EIATTR_MIN_STACK_SIZE
	.align		4
.L_19:
        /*003c*/ 	.byte	0x04, 0x12
        /*003e*/ 	.short	(.L_21 - .L_20)
	.align		4
.L_20:
        /*0040*/ 	.word	index@(_Z16init_rand_kernelP17curandStateXORWOW)
        /*0044*/ 	.word	0x00000000
.L_21:


//--------------------- .nv.compat                --------------------------
	.section	.nv.compat,"",@"SHT_CUDA_COMPAT_INFO"
	.align	4
        /*0000*/ 	.byte	0x02, 0x09, 0x00, 0x00, 0x02, 0x02, 0x01, 0x00, 0x02, 0x05, 0x05, 0x00, 0x03, 0x07, 0x01, 0x01
        /*0010*/ 	.byte	0x02, 0x03, 0x00, 0x00, 0x02, 0x06, 0x01, 0x00, 0x04, 0x0b, 0x08, 0x00, 0x09, 0x00, 0x00, 0x00
        /*0020*/ 	.byte	0x00, 0x00, 0x00, 0x00


//--------------------- .nv.info._Z15use_rand_kernelP17curandStateXORWOWPf --------------------------
	.section	.nv.info._Z15use_rand_kernelP17curandStateXORWOWPf,"",@"SHT_CUDA_INFO"
	.sectionflags	@""
	.align	4


	//----- nvinfo : EIATTR_CUDA_API_VERSION
	.align		4
        /*0000*/ 	.byte	0x04, 0x37
        /*0002*/ 	.short	(.L_23 - .L_22)
.L_22:
        /*0004*/ 	.word	0x00000082


	//----- nvinfo : EIATTR_KPARAM_INFO
	.align		4
.L_23:
        /*0008*/ 	.byte	0x04, 0x17
        /*000a*/ 	.short	(.L_25 - .L_24)
.L_24:
        /*000c*/ 	.word	0x00000000
        /*0010*/ 	.short	0x0001
        /*0012*/ 	.short	0x0008
        /*0014*/ 	.byte	0x00, 0xf5, 0x21, 0x00


	//----- nvinfo : EIATTR_KPARAM_INFO
	.align		4
.L_25:
        /*0018*/ 	.byte	0x04, 0x17
        /*001a*/ 	.short	(.L_27 - .L_26)
.L_26:
        /*001c*/ 	.word	0x00000000
        /*0020*/ 	.short	0x0000
        /*0022*/ 	.short	0x0000
        /*0024*/ 	.byte	0x00, 0xf5, 0x21, 0x00


	//----- nvinfo : EIATTR_SPARSE_MMA_MASK
	.align		4
.L_27:
        /*0028*/ 	.byte	0x03, 0x50
        /*002a*/ 	.short	0x0000


	//----- nvinfo : EIATTR_MAXREG_COUNT
	.align		4
        /*002c*/ 	.byte	0x03, 0x1b
        /*002e*/ 	.short	0x00ff


	//----- nvinfo : EIATTR_EXTERNS
	.align		4
        /*0030*/ 	.byte	0x04, 0x0f
        /*0032*/ 	.short	(.L_29 - .L_28)


	//   ....[0]....
	.align		4
.L_28:
        /*0034*/ 	.word	index@(vprintf)


	//----- nvinfo : EIATTR_MERCURY_ISA_VERSION
	.align		4
.L_29:
        /*0038*/ 	.byte	0x03, 0x5f
        /*003a*/ 	.short	0x0101


	//----- nvinfo : EIATTR_VRC_CTA_INIT_COUNT
	.align		4
        /*003c*/ 	.byte	0x02, 0x4a
	.zero		1
	.zero		1


	//----- nvinfo : EIATTR_SYSCALL_OFFSETS
	.align		4
        /*0040*/ 	.byte	0x04, 0x46
        /*0042*/ 	.short	(.L_31 - .L_30)


	//   ....[0]....
.L_30:
        /*0044*/ 	.word	0x00000300


	//----- nvinfo : EIATTR_EXIT_INSTR_OFFSETS
	.align		4
.L_31:
        /*0048*/ 	.byte	0x04, 0x1c
        /*004a*/ 	.short	(.L_33 - .L_32)


	//   ....[0]....
.L_32:
        /*004c*/ 	.word	0x00000260


	//   ....[1]....
        /*0050*/ 	.word	0x00000310


	//----- nvinfo : EIATTR_CRS_STACK_SIZE
	.align		4
.L_33:
        /*0054*/ 	.byte	0x04, 0x1e
        /*0056*/ 	.short	(.L_35 - .L_34)
.L_34:
        /*0058*/ 	.word	0x00000000


	//----- nvinfo : EIATTR_CBANK_PARAM_SIZE
	.align		4
.L_35:
        /*005c*/ 	.byte	0x03, 0x19
        /*005e*/ 	.short	0x0010


	//----- nvinfo : EIATTR_PARAM_CBANK
	.align		4
        /*0060*/ 	.byte	0x04, 0x0a
        /*0062*/ 	.short	(.L_37 - .L_36)
	.align		4
.L_36:
        /*0064*/ 	.word	index@(.nv.constant0._Z15use_rand_kernelP17curandStateXORWOWPf)
        /*0068*/ 	.short	0x0380
        /*006a*/ 	.short	0x0010


	//----- nvinfo : EIATTR_SW_WAR
	.align		4
.L_37:
        /*006c*/ 	.byte	0x04, 0x36
        /*006e*/ 	.short	(.L_39 - .L_38)
.L_38:
        /*0070*/ 	.word	0x00000008
.L_39:


//--------------------- .nv.info._Z16init_rand_kernelP17curandStateXORWOW --------------------------
	.section	.nv.info._Z16init_rand_kernelP17curandStateXORWOW,"",@"SHT_CUDA_INFO"
	.sectionflags	@""
	.align	4


	//----- nvinfo : EIATTR_CUDA_API_VERSION
	.align		4
        /*0000*/ 	.byte	0x04, 0x37
        /*0002*/ 	.short	(.L_41 - .L_40)
.L_40:
        /*0004*/ 	.word	0x00000082


	//----- nvinfo : EIATTR_KPARAM_INFO
	.align		4
.L_41:
        /*0008*/ 	.byte	0x04, 0x17
        /*000a*/ 	.short	(.L_43 - .L_42)
.L_42:
        /*000c*/ 	.word	0x00000000
        /*0010*/ 	.short	0x0000
        /*0012*/ 	.short	0x0000
        /*0014*/ 	.byte	0x00, 0xf5, 0x21, 0x00


	//----- nvinfo : EIATTR_SPARSE_MMA_MASK
	.align		4
.L_43:
        /*0018*/ 	.byte	0x03, 0x50
        /*001a*/ 	.short	0x0000


	//----- nvinfo : EIATTR_MAXREG_COUNT
	.align		4
        /*001c*/ 	.byte	0x03, 0x1b
        /*001e*/ 	.short	0x00ff


	//----- nvinfo : EIATTR_MERCURY_ISA_VERSION
	.align		4
        /*0020*/ 	.byte	0x03, 0x5f
        /*0022*/ 	.short	0x0101


	//----- nvinfo : EIATTR_VRC_CTA_INIT_COUNT
	.align		4
        /*0024*/ 	.byte	0x02, 0x4a
	.zero		1
	.zero		1


	//----- nvinfo : EIATTR_EXIT_INSTR_OFFSETS
	.align		4
        /*0028*/ 	.byte	0x04, 0x1c
        /*002a*/ 	.short	(.L_45 - .L_44)


	//   ....[0]....
.L_44:
        /*002c*/ 	.word	0x00000e80


	//----- nvinfo : EIATTR_CRS_STACK_SIZE
	.align		4
.L_45:
        /*0030*/ 	.byte	0x04, 0x1e
        /*0032*/ 	.short	(.L_47 - .L_46)
.L_46:
        /*0034*/ 	.word	0x00000000


	//----- nvinfo : EIATTR_CBANK_PARAM_SIZE
	.align		4
.L_47:
        /*0038*/ 	.byte	0x03, 0x19
        /*003a*/ 	.short	0x0008


	//----- nvinfo : EIATTR_PARAM_CBANK
	.align		4
        /*003c*/ 	.byte	0x04, 0x0a
        /*003e*/ 	.short	(.L_49 - .L_48)
	.align		4
.L_48:
        /*0040*/ 	.word	index@(.nv.constant0._Z16init_rand_kernelP17curandStateXORWOW)
        /*0044*/ 	.short	0x0380
        /*0046*/ 	.short	0x0008


	//----- nvinfo : EIATTR_SW_WAR
	.align		4
.L_49:
        /*0048*/ 	.byte	0x04, 0x36
        /*004a*/ 	.short	(.L_51 - .L_50)
.L_50:
        /*004c*/ 	.word	0x00000008
.L_51:


//--------------------- .nv.callgraph             --------------------------
	.section	.nv.callgraph,"",@"SHT_CUDA_CALLGRAPH"
	.align	4
	.sectionentsize	8
	.align		4
        /*0000*/ 	.word	0x00000000
	.align		4
        /*0004*/ 	.word	0xffffffff
	.align		4
        /*0008*/ 	.word	index@(_Z15use_rand_kernelP17curandStateXORWOWPf)
	.align		4
        /*000c*/ 	.word	index@(vprintf)
	.align		4
        /*0010*/ 	.word	0x00000000
	.align		4
        /*0014*/ 	.word	0xfffffffe
	.align		4
        /*0018*/ 	.word	0x00000000
	.align		4
        /*001c*/ 	.word	0xfffffffd
	.align		4
        /*0020*/ 	.word	0x00000000
	.align		4
        /*0024*/ 	.word	0xfffffffc


//--------------------- .nv.constant4             --------------------------
	.section	.nv.constant4,"a",@progbits
	.align	8
	.align		8
.nv.constant4:
        /*0000*/ 	.dword	vprintf
	.align		8
        /*0008*/ 	.dword	precalc_xorwow_matrix
	.align		8
        /*0010*/ 	.dword	precalc_xorwow_offset_matrix
	.align		8
        /*0018*/ 	.dword	mrg32k3aM1
	.align		8
        /*0020*/ 	.dword	mrg32k3aM2
	.align		8
        /*0028*/ 	.dword	mrg32k3aM1SubSeq
	.align		8
        /*0030*/ 	.dword	mrg32k3aM2SubSeq
	.align		8
        /*0038*/ 	.dword	mrg32k3aM1Seq
	.align		8
        /*0040*/ 	.dword	mrg32k3aM2Seq
	.align		8
        /*0048*/ 	.dword	$str


//--------------------- .nv.constant3             --------------------------
	.section	.nv.constant3,"a",@progbits
	.align	8
.nv.constant3:
	.type		__cr_lgamma_table,@object
	.size		__cr_lgamma_table,(.L_8 - __cr_lgamma_table)
__cr_lgamma_table:
        /*0000*/ 	.byte	0x00, 0x00, 0x00, 0x00, 0x00, 0x00, 0x00, 0x00, 0x00, 0x00, 0x00, 0x00, 0x00, 0x00, 0x00, 0x00
        /*0010*/ 	.byte	0xef, 0x39, 0xfa, 0xfe, 0x42, 0x2e, 0xe6, 0x3f, 0x02, 0x20, 0x2a, 0xfa, 0x0b, 0xab, 0xfc, 0x3f
        /*0020*/ 	.byte	0xf9, 0x2c, 0x92, 0x7c, 0xa7, 0x6c, 0x09, 0x40, 0xc9, 0x79, 0x44, 0x3c, 0x64, 0x26, 0x13, 0x40
        /*0030*/ 	.byte	0xca, 0x01, 0xcf, 0x3a, 0x27, 0x51, 0x1a, 0x40, 0x30, 0xcc, 0x2d, 0xf3, 0xe1, 0x0c, 0x21, 0x40
        /*0040*/ 	.byte	0x0d, 0xb7, 0xfc, 0x82, 0x8e, 0x35, 0x25, 0x40
.L_8:


//--------------------- .text._Z15use_rand_kernelP17curandStateXORWOWPf --------------------------
	.section	.text._Z15use_rand_kernelP17curandStateXORWOWPf,"ax",@progbits
	.align	128
        .global         _Z15use_rand_kernelP17curandStateXORWOWPf
        .type           _Z15use_rand_kernelP17curandStateXORWOWPf,@function
        .size           _Z15use_rand_kernelP17curandStateXORWOWPf,(.L_x_11 - _Z15use_rand_kernelP17curandStateXORWOWPf)
        .other          _Z15use_rand_kernelP17curandStateXORWOWPf,@"STO_CUDA_ENTRY STV_DEFAULT"
_Z15use_rand_kernelP17curandStateXORWOWPf:
.text._Z15use_rand_kernelP17curandStateXORWOWPf:
[----:B------:R-:W0:Y:S01]  /*0000*/  LDC R1, c[0x0][0x37c] ;  /* 0x0000df00ff017b82 */ /* 0x000e220000000800 */
[----:B------:R-:W1:Y:S01]  /*0010*/  S2R R3, SR_TID.X ;  /* 0x0000000000037919 */ /* 0x000e620000002100 */
[----:B------:R-:W2:Y:S06]  /*0020*/  LDCU UR7, c[0x0][0x2fc] ;  /* 0x00005f80ff0777ac */ /* 0x000eac0008000800 */
[----:B------:R-:W1:Y:S01]  /*0030*/  S2UR UR6, SR_CTAID.X ;  /* 0x00000000000679c3 */ /* 0x000e620000002500 */
[----:B0-----:R-:W-:Y:S01]  /*0040*/  VIADD R1, R1, 0xfffffff0 ;  /* 0xfffffff001017836 */ /* 0x001fe20000000000 */
[----:B------:R-:W0:Y:S06]  /*0050*/  LDCU.64 UR4, c[0x0][0x358] ;  /* 0x00006b00ff0477ac */ /* 0x000e2c0008000a00 */
[----:B------:R-:W1:Y:S08]  /*0060*/  LDC R0, c[0x0][0x360] ;  /* 0x0000d800ff007b82 */ /* 0x000e700000000800 */
[----:B------:R-:W3:Y:S08]  /*0070*/  LDC.64 R4, c[0x0][0x380] ;  /* 0x0000e000ff047b82 */ /* 0x000ef00000000a00 */
[----:B------:R-:W4:Y:S01]  /*0080*/  LDC.64 R8, c[0x0][0x388] ;  /* 0x0000e200ff087b82 */ /* 0x000f220000000a00 */
[----:B-1----:R-:W-:-:S04]  /*0090*/  IMAD R0, R0, UR6, R3 ;  /* 0x0000000600007c24 */ /* 0x002fc8000f8e0203 */
[----:B---3--:R-:W-:-:S05]  /*00a0*/  IMAD.WIDE R4, R0, 0x30, R4 ;  /* 0x0000003000047825 */ /* 0x008fca00078e0204 */
[----:B0-----:R-:W3:Y:S04]  /*00b0*/  LDG.E.64 R12, desc[UR4][R4.64] ;  /* 0x00000004040c7981 */ /* 0x001ee8000c1e1b00 */
[----:B------:R-:W5:Y:S04]  /*00c0*/  LDG.E.64 R10, desc[UR4][R4.64+0x10] ;  /* 0x00001004040a7981 */ /* 0x000f68000c1e1b00 */
[----:B------:R-:W2:Y:S01]  /*00d0*/  LDG.E.64 R6, desc[UR4][R4.64+0x8] ;  /* 0x0000080404067981 */ /* 0x000ea2000c1e1b00 */
[----:B------:R-:W0:Y:S01]  /*00e0*/  LDCU UR6, c[0x0][0x2f8] ;  /* 0x00005f00ff0677ac */ /* 0x000e220008000800 */
[C---:B------:R-:W-:Y:S01]  /*00f0*/  ISETP.GT.AND P0, PT, R0.reuse, 0x9, PT ;  /* 0x000000090000780c */ /* 0x040fe20003f04270 */
[----:B----4-:R-:W-:Y:S01]  /*0100*/  IMAD.WIDE R8, R0, 0x4, R8 ;  /* 0x0000000400087825 */ /* 0x010fe200078e0208 */
[----:B---3--:R-:W-:-:S03]  /*0110*/  SHF.R.U32.HI R2, RZ, 0x2, R13 ;  /* 0x00000002ff027819 */ /* 0x008fc6000001160d */
[----:B------:R-:W-:Y:S01]  /*0120*/  VIADD R12, R12, 0x587c5 ;  /* 0x000587c50c0c7836 */ /* 0x000fe20000000000 */
[----:B------:R-:W-:Y:S01]  /*0130*/  LOP3.LUT R2, R2, R13, RZ, 0x3c, !PT ;  /* 0x0000000d02027212 */ /* 0x000fe200078e3cff */
[----:B-----5:R-:W-:Y:S02]  /*0140*/  IMAD.SHL.U32 R3, R11, 0x10, RZ ;  /* 0x000000100b037824 */ /* 0x020fe400078e00ff */
[----:B------:R-:W-:Y:S01]  /*0150*/  IMAD.MOV.U32 R15, RZ, RZ, R10 ;  /* 0x000000ffff0f7224 */ /* 0x000fe200078e000a */
[C---:B------:R-:W-:Y:S01]  /*0160*/  SHF.L.U32 R13, R2.reuse, 0x1, RZ ;  /* 0x00000001020d7819 */ /* 0x040fe200000006ff */
[----:B------:R-:W-:Y:S01]  /*0170*/  IMAD.MOV.U32 R16, RZ, RZ, R11 ;  /* 0x000000ffff107224 */ /* 0x000fe200078e000b */
[----:B--2---:R-:W-:Y:S02]  /*0180*/  MOV R14, R7 ;  /* 0x00000007000e7202 */ /* 0x004fe40000000f00 */
[----:B------:R-:W-:Y:S01]  /*0190*/  LOP3.LUT R2, R2, R13, R3, 0x96, !PT ;  /* 0x0000000d02027212 */ /* 0x000fe200078e9603 */
[----:B------:R-:W-:-:S02]  /*01a0*/  HFMA2 R3, -RZ, RZ, 0.1171875, 0 ;  /* 0x2f800000ff037431 */ /* 0x000fc400000001ff */
[----:B------:R-:W-:Y:S01]  /*01b0*/  IMAD.MOV.U32 R13, RZ, RZ, R6 ;  /* 0x000000ffff0d7224 */ /* 0x000fe200078e0006 */
[----:B0-----:R-:W-:Y:S01]  /*01c0*/  IADD3 R6, P1, PT, R1, UR6, RZ ;  /* 0x0000000601067c10 */ /* 0x001fe2000ff3e0ff */
[----:B------:R0:W-:Y:S01]  /*01d0*/  STG.E.64 desc[UR4][R4.64+0x8], R14 ;  /* 0x0000080e04007986 */ /* 0x0001e2000c101b04 */
[----:B------:R-:W-:Y:S02]  /*01e0*/  LOP3.LUT R17, R2, R11, RZ, 0x3c, !PT ;  /* 0x0000000b02117212 */ /* 0x000fe400078e3cff */
[----:B------:R-:W-:Y:S01]  /*01f0*/  IADD3.X R7, PT, PT, RZ, UR7, RZ, P1, !PT ;  /* 0x00000007ff077c10 */ /* 0x000fe20008ffe4ff */
[----:B------:R0:W-:Y:S02]  /*0200*/  STG.E.64 desc[UR4][R4.64], R12 ;  /* 0x0000000c04007986 */ /* 0x0001e4000c101b04 */
[----:B------:R-:W-:Y:S02]  /*0210*/  IMAD.IADD R2, R17, 0x1, R12 ;  /* 0x0000000111027824 */ /* 0x000fe400078e020c */
[----:B------:R0:W-:Y:S03]  /*0220*/  STG.E.64 desc[UR4][R4.64+0x10], R16 ;  /* 0x0000101004007986 */ /* 0x0001e6000c101b04 */
[----:B------:R-:W-:-:S05]  /*0230*/  I2FP.F32.U32 R2, R2 ;  /* 0x0000000200027245 */ /* 0x000fca0000201000 */
[----:B------:R-:W-:-:S05]  /*0240*/  FFMA R2, R2, R3, 1.1641532182693481445e-10 ;  /* 0x2f00000002027423 */ /* 0x000fca0000000003 */
[----:B------:R0:W-:Y:S01]  /*0250*/  STG.E desc[UR4][R8.64], R2 ;  /* 0x0000000208007986 */ /* 0x0001e2000c101904 */
[----:B------:R-:W-:Y:S05]  /*0260*/  @P0 EXIT ;  /* 0x000000000000094d */ /* 0x000fea0003800000 */
[----:B0-----:R-:W0:Y:S01]  /*0270*/  F2F.F64.F32 R2, R2 ;  /* 0x0000000200027310 */ /* 0x001e220000201800 */
[----:B------:R-:W-:Y:S01]  /*0280*/  MOV R8, 0x0 ;  /* 0x0000000000087802 */ /* 0x000fe20000000f00 */
[----:B------:R1:W-:Y:S01]  /*0290*/  STL [R1], R0 ;  /* 0x0000000001007387 */ /* 0x0003e20000100800 */
[----:B------:R-:W2:Y:S04]  /*02a0*/  LDCU.64 UR4, c[0x4][0x48] ;  /* 0x01000900ff0477ac */ /* 0x000ea80008000a00 */
[----:B------:R-:W3:Y:S01]  /*02b0*/  LDC.64 R8, c[0x4][R8] ;  /* 0x0100000008087b82 */ /* 0x000ee20000000a00 */
[----:B0-----:R1:W-:Y:S01]  /*02c0*/  STL.64 [R1+0x8], R2 ;  /* 0x0000080201007387 */ /* 0x0013e20000100a00 */
[----:B--2---:R-:W-:Y:S01]  /*02d0*/  IMAD.U32 R4, RZ, RZ, UR4 ;  /* 0x00000004ff047e24 */ /* 0x004fe2000f8e00ff */
[----:B------:R-:W-:-:S07]  /*02e0*/  MOV R5, UR5 ;  /* 0x0000000500057c02 */ /* 0x000fce0008000f00 */
[----:B------:R-:W-:-:S07]  /*02f0*/  LEPC R20, `(.L_x_0) ;  /* 0x000000001014794e */ /* 0x000fce0000000000 */
[----:B-1-3--:R-:W-:Y:S05]  /*0300*/  CALL.ABS.NOINC R8 ;  /* 0x0000000008007343 */ /* 0x00afea0003c00000 */
.L_x_0:
[----:B------:R-:W-:Y:S05]  /*0310*/  EXIT ;  /* 0x000000000000794d */ /* 0x000fea0003800000 */
.L_x_1:
[----:B------:R-:W-:-:S00]  /*0320*/  BRA `(.L_x_1) ;  /* 0xfffffffc00fc7947 */ /* 0x000fc0000383ffff */
[----:B------:R-:W-:-:S00]  /*0330*/  NOP ;  /* 0x0000000000007918 */ /* 0x000fc00000000000 */
        /* <DEDUP_REMOVED lines=12> */
.L_x_11:


//--------------------- .text._Z16init_rand_kernelP17curandStateXORWOW --------------------------
	.section	.text._Z16init_rand_kernelP17curandStateXORWOW,"ax",@progbits
	.align	128
        .global         _Z16init_rand_kernelP17curandStateXORWOW
        .type           _Z16init_rand_kernelP17curandStateXORWOW,@function
        .size           _Z16init_rand_kernelP17curandStateXORWOW,(.L_x_12 - _Z16init_rand_kernelP17curandStateXORWOW)
        .other          _Z16init_rand_kernelP17curandStateXORWOW,@"STO_CUDA_ENTRY STV_DEFAULT"
_Z16init_rand_kernelP17curandStateXORWOW:
.text._Z16init_rand_kernelP17curandStateXORWOW:
[----:B------:R-:W-:Y:S01]  /*0000*/  LDC R1, c[0x0][0x37c] ;  /* 0x0000df00ff017b82 */ /* 0x000fe20000000800 */
[----:B------:R-:W0:Y:S07]  /*0010*/  S2R R0, SR_TID.X ;  /* 0x0000000000007919 */ /* 0x000e2e0000002100 */
[----:B------:R-:W0:Y:S01]  /*0020*/  S2UR UR6, SR_CTAID.X ;  /* 0x00000000000679c3 */ /* 0x000e220000002500 */
[----:B------:R-:W1:Y:S01]  /*0030*/  LDCU.64 UR4, c[0x0][0x358] ;  /* 0x00006b00ff0477ac */ /* 0x000e620008000a00 */
[----:B------:R-:W-:Y:S01]  /*0040*/  IMAD.MOV.U32 R2, RZ, RZ, 0x2abc4dd5 ;  /* 0x2abc4dd5ff027424 */ /* 0x000fe200078e00ff */
[----:B------:R-:W-:Y:S01]  /*0050*/  BSSY.RECONVERGENT B0, `(.L_x_2) ;  /* 0x00000df000007945 */ /* 0x000fe20003800200 */
[----:B------:R-:W-:-:S02]  /*0060*/  IMAD.MOV.U32 R3, RZ, RZ, 0x58213ed2 ;  /* 0x58213ed2ff037424 */ /* 0x000fc400078e00ff */
[----:B------:R-:W-:Y:S02]  /*0070*/  IMAD.MOV.U32 R4, RZ, RZ, 0x455f2458 ;  /* 0x455f2458ff047424 */ /* 0x000fe400078e00ff */
[----:B------:R-:W0:Y:S01]  /*0080*/  LDC R13, c[0x0][0x360] ;  /* 0x0000d800ff0d7b82 */ /* 0x000e220000000800 */
[----:B------:R-:W-:Y:S02]  /*0090*/  IMAD.MOV.U32 R5, RZ, RZ, -0x75bd8fc ;  /* 0xf8a42704ff057424 */ /* 0x000fe400078e00ff */
[----:B------:R-:W-:Y:S02]  /*00a0*/  IMAD.MOV.U32 R8, RZ, RZ, -0x23270784 ;  /* 0xdcd8f87cff087424 */ /* 0x000fe400078e00ff */
[----:B------:R-:W-:-:S03]  /*00b0*/  IMAD.MOV.U32 R9, RZ, RZ, 0x511db0d6 ;  /* 0x511db0d6ff097424 */ /* 0x000fc600078e00ff */
[----:B------:R-:W2:Y:S01]  /*00c0*/  LDC.64 R6, c[0x0][0x380] ;  /* 0x0000e000ff067b82 */ /* 0x000ea20000000a00 */
[----:B0-----:R-:W-:-:S05]  /*00d0*/  IMAD R13, R13, UR6, R0 ;  /* 0x000000060d0d7c24 */ /* 0x001fca000f8e0200 */
[C---:B------:R-:W-:Y:S01]  /*00e0*/  ISETP.NE.AND P0, PT, R13.reuse, RZ, PT ;  /* 0x000000ff0d00720c */ /* 0x040fe20003f05270 */
[----:B--2---:R-:W-:-:S05]  /*00f0*/  IMAD.WIDE R6, R13, 0x30, R6 ;  /* 0x000000300d067825 */ /* 0x004fca00078e0206 */
[----:B-1----:R0:W-:Y:S04]  /*0100*/  STG.E.64 desc[UR4][R6.64], R2 ;  /* 0x0000000206007986 */ /* 0x0021e8000c101b04 */
[----:B------:R0:W-:Y:S04]  /*0110*/  STG.E.64 desc[UR4][R6.64+0x8], R4 ;  /* 0x0000080406007986 */ /* 0x0001e8000c101b04 */
[----:B------:R0:W-:Y:S01]  /*0120*/  STG.E.64 desc[UR4][R6.64+0x10], R8 ;  /* 0x0000100806007986 */ /* 0x0001e2000c101b04 */
[----:B------:R-:W-:Y:S05]  /*0130*/  @!P0 BRA `(.L_x_3) ;  /* 0x0000000c00408947 */ /* 0x000fea0003800000 */
[----:B------:R-:W-:Y:S01]  /*0140*/  SHF.R.S32.HI R0, RZ, 0x1f, R13 ;  /* 0x0000001fff007819 */ /* 0x000fe2000001140d */
[----:B------:R-:W-:-:S07]  /*0150*/  IMAD.MOV.U32 R12, RZ, RZ, RZ ;  /* 0x000000ffff0c7224 */ /* 0x000fce00078e00ff */
.L_x_9:
[----:B0-----:R-:W-:Y:S01]  /*0160*/  LOP3.LUT R2, R13, 0x3, RZ, 0xc0, !PT ;  /* 0x000000030d027812 */ /* 0x001fe200078ec0ff */
[----:B------:R-:W-:Y:S03]  /*0170*/  BSSY.RECONVERGENT B1, `(.L_x_4) ;  /* 0x00000c6000017945 */ /* 0x000fe60003800200 */
[----:B------:R-:W-:-:S04]  /*0180*/  ISETP.NE.U32.AND P0, PT, R2, RZ, PT ;  /* 0x000000ff0200720c */ /* 0x000fc80003f05070 */
[----:B------:R-:W-:-:S13]  /*0190*/  ISETP.NE.AND.EX P0, PT, RZ, RZ, PT, P0 ;  /* 0x000000ffff00720c */ /* 0x000fda0003f05300 */
[----:B------:R-:W-:Y:S05]  /*01a0*/  @!P0 BRA `(.L_x_5) ;  /* 0x0000000c00088947 */ /* 0x000fea0003800000 */
[----:B------:R-:W0:Y:S01]  /*01b0*/  LDC.64 R8, c[0x4][0x8] ;  /* 0x01000200ff087b82 */ /* 0x000e220000000a00 */
[----:B------:R-:W-:Y:S02]  /*01c0*/  IMAD.MOV.U32 R14, RZ, RZ, RZ ;  /* 0x000000ffff0e7224 */ /* 0x000fe400078e00ff */
[----:B0-----:R-:W-:-:S07]  /*01d0*/  IMAD.WIDE.U32 R8, R12, 0xc80, R8 ;  /* 0x00000c800c087825 */ /* 0x001fce00078e0008 */
.L_x_8:
[----:B0-----:R-:W-:Y:S01]  /*01e0*/  IMAD.MOV.U32 R15, RZ, RZ, RZ ;  /* 0x000000ffff0f7224 */ /* 0x001fe200078e00ff */
[----:B------:R-:W-:Y:S01]  /*01f0*/  CS2R R2, SRZ ;  /* 0x0000000000027805 */ /* 0x000fe2000001ff00 */
[----:B------:R-:W-:Y:S01]  /*0200*/  IMAD.MOV.U32 R17, RZ, RZ, RZ ;  /* 0x000000ffff117224 */ /* 0x000fe200078e00ff */
[----:B------:R-:W-:-:S07]  /*0210*/  CS2R R4, SRZ ;  /* 0x0000000000047805 */ /* 0x000fce000001ff00 */
.L_x_7:
[----:B------:R-:W-:-:S05]  /*0220*/  IMAD.WIDE.U32 R10, R17, 0x4, R6 ;  /* 0x00000004110a7825 */ /* 0x000fca00078e0006 */
[----:B------:R0:W5:Y:S01]  /*0230*/  LDG.E R16, desc[UR4][R10.64+0x4] ;  /* 0x000004040a107981 */ /* 0x000162000c1e1900 */
[----:B------:R-:W-:-:S07]  /*0240*/  IMAD.MOV.U32 R19, RZ, RZ, RZ ;  /* 0x000000ffff137224 */ /* 0x000fce00078e00ff */
.L_x_6:
[----:B-----5:R-:W-:Y:S01]  /*0250*/  SHF.R.U32.HI R24, RZ, R19, R16 ;  /* 0x00000013ff187219 */ /* 0x020fe20000011610 */
[----:B0-----:R-:W-:-:S03]  /*0260*/  IMAD.SHL.U32 R10, R17, 0x20, RZ ;  /* 0x00000020110a7824 */ /* 0x001fc600078e00ff */
[----:B------:R-:W-:Y:S01]  /*0270*/  LOP3.LUT R11, R24, 0x1, RZ, 0xc0, !PT ;  /* 0x00000001180b7812 */ /* 0x000fe200078ec0ff */
[----:B------:R-:W-:-:S03]  /*0280*/  IMAD.IADD R10, R10, 0x1, R19 ;  /* 0x000000010a0a7824 */ /* 0x000fc600078e0213 */
[----:B------:R-:W-:Y:S01]  /*0290*/  ISETP.NE.U32.AND P0, PT, R11, 0x1, PT ;  /* 0x000000010b00780c */ /* 0x000fe20003f05070 */
[----:B------:R-:W-:-:S03]  /*02a0*/  IMAD R11, R10, 0x5, RZ ;  /* 0x000000050a0b7824 */ /* 0x000fc600078e02ff */
[----:B------:R-:W-:Y:S01]  /*02b0*/  R2P PR, R24, 0x7e ;  /* 0x0000007e18007804 */ /* 0x000fe20000000000 */
[----:B------:R-:W-:-:S08]  /*02c0*/  IMAD.WIDE.U32 R10, R11, 0x4, R8 ;  /* 0x000000040b0a7825 */ /* 0x000fd000078e0008 */
[----:B------:R-:W2:Y:S04]  /*02d0*/  @!P0 LDG.E R18, desc[UR4][R10.64] ;  /* 0x000000040a128981 */ /* 0x000ea8000c1e1900 */
[----:B------:R-:W3:Y:S04]  /*02e0*/  @!P0 LDG.E R20, desc[UR4][R10.64+0x10] ;  /* 0x000010040a148981 */ /* 0x000ee8000c1e1900 */
[----:B------:R-:W4:Y:S04]  /*02f0*/  @P1 LDG.E R22, desc[UR4][R10.64+0x14] ;  /* 0x000014040a161981 */ /* 0x000f28000c1e1900 */
[----:B------:R-:W4:Y:S04]  /*0300*/  @P2 LDG.E R26, desc[UR4][R10.64+0x28] ;  /* 0x000028040a1a2981 */ /* 0x000f28000c1e1900 */
[----:B------:R-:W4:Y:S04]  /*0310*/  @!P0 LDG.E R21, desc[UR4][R10.64+0x4] ;  /* 0x000004040a158981 */ /* 0x000f28000c1e1900 */
[----:B------:R-:W4:Y:S04]  /*0320*/  @!P0 LDG.E R23, desc[UR4][R10.64+0xc] ;  /* 0x00000c040a178981 */ /* 0x000f28000c1e1900 */
[----:B------:R-:W4:Y:S04]  /*0330*/  @P1 LDG.E R25, desc[UR4][R10.64+0x18] ;  /* 0x000018040a191981 */ /* 0x000f28000c1e1900 */
[----:B------:R-:W4:Y:S04]  /*0340*/  @P3 LDG.E R28, desc[UR4][R10.64+0x3c] ;  /* 0x00003c040a1c3981 */ /* 0x000f28000c1e1900 */
[----:B------:R-:W4:Y:S01]  /*0350*/  @P6 LDG.E R27, desc[UR4][R10.64+0x7c] ;  /* 0x00007c040a1b6981 */ /* 0x000f22000c1e1900 */
[----:B--2---:R-:W-:-:S03]  /*0360*/  @!P0 LOP3.LUT R15, R15, R18, RZ, 0x3c, !PT ;  /* 0x000000120f0f8212 */ /* 0x004fc600078e3cff */
[----:B------:R-:W2:Y:S01]  /*0370*/  @!P0 LDG.E R18, desc[UR4][R10.64+0x8] ;  /* 0x000008040a128981 */ /* 0x000ea2000c1e1900 */
[----:B---3--:R-:W-:-:S03]  /*0380*/  @!P0 LOP3.LUT R3, R3, R20, RZ, 0x3c, !PT ;  /* 0x0000001403038212 */ /* 0x008fc600078e3cff */
[----:B------:R-:W3:Y:S01]  /*0390*/  @P1 LDG.E R20, desc[UR4][R10.64+0x24] ;  /* 0x000024040a141981 */ /* 0x000ee2000c1e1900 */
[----:B----4-:R-:W-:-:S03]  /*03a0*/  @P1 LOP3.LUT R15, R15, R22, RZ, 0x3c, !PT ;  /* 0x000000160f0f1212 */ /* 0x010fc600078e3cff */
[----:B------:R-:W4:Y:S01]  /*03b0*/  @P2 LDG.E R22, desc[UR4][R10.64+0x38] ;  /* 0x000038040a162981 */ /* 0x000f22000c1e1900 */
[----:B------:R-:W-:-:S03]  /*03c0*/  @P2 LOP3.LUT R15, R15, R26, RZ, 0x3c, !PT ;  /* 0x0000001a0f0f2212 */ /* 0x000fc600078e3cff */
[----:B------:R-:W4:Y:S01]  /*03d0*/  @P4 LDG.E R26, desc[UR4][R10.64+0x50] ;  /* 0x000050040a1a4981 */ /* 0x000f22000c1e1900 */
[----:B------:R-:W-:-:S03]  /*03e0*/  @!P0 LOP3.LUT R4, R4, R21, RZ, 0x3c, !PT ;  /* 0x0000001504048212 */ /* 0x000fc600078e3cff */
[----:B------:R-:W4:Y:S01]  /*03f0*/  @P1 LDG.E R21, desc[UR4][R10.64+0x20] ;  /* 0x000020040a151981 */ /* 0x000f22000c1e1900 */
[----:B------:R-:W-:-:S03]  /*0400*/  @!P0 LOP3.LUT R2, R2, R23, RZ, 0x3c, !PT ;  /* 0x0000001702028212 */ /* 0x000fc600078e3cff */
[----:B------:R-:W4:Y:S01]  /*0410*/  @P2 LDG.E R23, desc[UR4][R10.64+0x2c] ;  /* 0x00002c040a172981 */ /* 0x000f22000c1e1900 */
[----:B------:R-:W-:-:S03]  /*0420*/  @P1 LOP3.LUT R4, R4, R25, RZ, 0x3c, !PT ;  /* 0x0000001904041212 */ /* 0x000fc600078e3cff */
[----:B------:R-:W4:Y:S01]  /*0430*/  @P2 LDG.E R25, desc[UR4][R10.64+0x34] ;  /* 0x000034040a192981 */ /* 0x000f22000c1e1900 */
[----:B--2---:R-:W-:-:S03]  /*0440*/  @!P0 LOP3.LUT R5, R5, R18, RZ, 0x3c, !PT ;  /* 0x0000001205058212 */ /* 0x004fc600078e3cff */
[----:B------:R-:W2:Y:S01]  /*0450*/  @P1 LDG.E R18, desc[UR4][R10.64+0x1c] ;  /* 0x00001c040a121981 */ /* 0x000ea2000c1e1900 */
[----:B---3--:R-:W-:-:S03]  /*0460*/  @P1 LOP3.LUT R3, R3, R20, RZ, 0x3c, !PT ;  /* 0x0000001403031212 */ /* 0x008fc600078e3cff */
[----:B------:R-:W3:Y:S01]  /*0470*/  @P2 LDG.E R20, desc[UR4][R10.64+0x30] ;  /* 0x000030040a142981 */ /* 0x000ee2000c1e1900 */
[----:B----4-:R-:W-:-:S03]  /*0480*/  @P2 LOP3.LUT R3, R3, R22, RZ, 0x3c, !PT ;  /* 0x0000001603032212 */ /* 0x010fc600078e3cff */
[----:B------:R-:W4:Y:S01]  /*0490*/  @P3 LDG.E R22, desc[UR4][R10.64+0x4c] ;  /* 0x00004c040a163981 */ /* 0x000f22000c1e1900 */
[----:B------:R-:W-:-:S04]  /*04a0*/  @P3 LOP3.LUT R15, R15, R28, RZ, 0x3c, !PT ;  /* 0x0000001c0f0f3212 */ /* 0x000fc800078e3cff */
[----:B------:R-:W-:Y:S02]  /*04b0*/  @P4 LOP3.LUT R15, R15, R26, RZ, 0x3c, !PT ;  /* 0x0000001a0f0f4212 */ /* 0x000fe400078e3cff */
[----:B------:R-:W-:Y:S01]  /*04c0*/  @P1 LOP3.LUT R2, R2, R21, RZ, 0x3c, !PT ;  /* 0x0000001502021212 */ /* 0x000fe200078e3cff */
[----:B------:R-:W4:Y:S04]  /*04d0*/  @P5 LDG.E R26, desc[UR4][R10.64+0x64] ;  /* 0x000064040a1a5981 */ /* 0x000f28000c1e1900 */
[----:B------:R-:W4:Y:S01]  /*04e0*/  @P3 LDG.E R21, desc[UR4][R10.64+0x40] ;  /* 0x000040040a153981 */ /* 0x000f22000c1e1900 */
[----:B------:R-:W-:Y:S02]  /*04f0*/  @P2 LOP3.LUT R4, R4, R23, RZ, 0x3c, !PT ;  /* 0x0000001704042212 */ /* 0x000fe400078e3cff */
[----:B------:R-:W-:Y:S01]  /*0500*/  @P2 LOP3.LUT R2, R2, R25, RZ, 0x3c, !PT ;  /* 0x0000001902022212 */ /* 0x000fe200078e3cff */
[----:B------:R-:W4:Y:S04]  /*0510*/  @P3 LDG.E R23, desc[UR4][R10.64+0x48] ;  /* 0x000048040a173981 */ /* 0x000f28000c1e1900 */
[----:B------:R-:W4:Y:S01]  /*0520*/  @P4 LDG.E R25, desc[UR4][R10.64+0x54] ;  /* 0x000054040a194981 */ /* 0x000f22000c1e1900 */
[----:B--2---:R-:W-:-:S03]  /*0530*/  @P1 LOP3.LUT R5, R5, R18, RZ, 0x3c, !PT ;  /* 0x0000001205051212 */ /* 0x004fc600078e3cff */
[----:B------:R-:W2:Y:S01]  /*0540*/  @P3 LDG.E R18, desc[UR4][R10.64+0x44] ;  /* 0x000044040a123981 */ /* 0x000ea2000c1e1900 */
[----:B---3--:R-:W-:-:S03]  /*0550*/  @P2 LOP3.LUT R5, R5, R20, RZ, 0x3c, !PT ;  /* 0x0000001405052212 */ /* 0x008fc600078e3cff */
[----:B------:R-:W3:Y:S01]  /*0560*/  @P4 LDG.E R20, desc[UR4][R10.64+0x58] ;  /* 0x000058040a144981 */ /* 0x000ee2000c1e1900 */
[----:B----4-:R-:W-:-:S03]  /*0570*/  @P3 LOP3.LUT R3, R3, R22, RZ, 0x3c, !PT ;  /* 0x0000001603033212 */ /* 0x010fc600078e3cff */
[----:B------:R-:W4:Y:S01]  /*0580*/  @P4 LDG.E R22, desc[UR4][R10.64+0x60] ;  /* 0x000060040a164981 */ /* 0x000f22000c1e1900 */
[----:B------:R-:W-:Y:S02]  /*0590*/  LOP3.LUT P0, RZ, R24, 0x80, RZ, 0xc0, !PT ;  /* 0x0000008018ff7812 */ /* 0x000fe4000780c0ff */
[----:B------:R-:W-:Y:S02]  /*05a0*/  @P5 LOP3.LUT R15, R15, R26, RZ, 0x3c, !PT ;  /* 0x0000001a0f0f5212 */ /* 0x000fe400078e3cff */
[----:B------:R-:W4:Y:S01]  /*05b0*/  @P6 LDG.E R26, desc[UR4][R10.64+0x78] ;  /* 0x000078040a1a6981 */ /* 0x000f22000c1e1900 */
[----:B------:R-:W-:-:S03]  /*05c0*/  @P3 LOP3.LUT R4, R4, R21, RZ, 0x3c, !PT ;  /* 0x0000001504043212 */ /* 0x000fc600078e3cff */
[----:B------:R-:W4:Y:S01]  /*05d0*/  @P4 LDG.E R21, desc[UR4][R10.64+0x5c] ;  /* 0x00005c040a154981 */ /* 0x000f22000c1e1900 */
[----:B------:R-:W-:-:S03]  /*05e0*/  @P3 LOP3.LUT R2, R2, R23, RZ, 0x3c, !PT ;  /* 0x0000001702023212 */ /* 0x000fc600078e3cff */
[----:B------:R-:W4:Y:S01]  /*05f0*/  @P5 LDG.E R23, desc[UR4][R10.64+0x68] ;  /* 0x000068040a175981 */ /* 0x000f22000c1e1900 */
[----:B------:R-:W-:-:S03]  /*0600*/  @P4 LOP3.LUT R4, R4, R25, RZ, 0x3c, !PT ;  /* 0x0000001904044212 */ /* 0x000fc600078e3cff */
[----:B------:R-:W4:Y:S01]  /*0610*/  @P5 LDG.E R25, desc[UR4][R10.64+0x70] ;  /* 0x000070040a195981 */ /* 0x000f22000c1e1900 */
[----:B--2---:R-:W-:-:S03]  /*0620*/  @P3 LOP3.LUT R5, R5, R18, RZ, 0x3c, !PT ;  /* 0x0000001205053212 */ /* 0x004fc600078e3cff */
[----:B------:R-:W2:Y:S01]  /*0630*/  @P5 LDG.E R18, desc[UR4][R10.64+0x6c] ;  /* 0x00006c040a125981 */ /* 0x000ea2000c1e1900 */
[----:B---3--:R-:W-:-:S03]  /*0640*/  @P4 LOP3.LUT R5, R5, R20, RZ, 0x3c, !PT ;  /* 0x0000001405054212 */ /* 0x008fc600078e3cff */
[----:B------:R-:W3:Y:S01]  /*0650*/  @P5 LDG.E R20, desc[UR4][R10.64+0x74] ;  /* 0x000074040a145981 */ /* 0x000ee2000c1e1900 */
[----:B----4-:R-:W-:-:S03]  /*0660*/  @P4 LOP3.LUT R3, R3, R22, RZ, 0x3c, !PT ;  /* 0x0000001603034212 */ /* 0x010fc600078e3cff */
[----:B------:R-:W4:Y:S01]  /*0670*/  @P0 LDG.E R22, desc[UR4][R10.64+0x8c] ;  /* 0x00008c040a160981 */ /* 0x000f22000c1e1900 */
[----:B------:R-:W-:-:S03]  /*0680*/  @P6 LOP3.LUT R15, R15, R26, RZ, 0x3c, !PT ;  /* 0x0000001a0f0f6212 */ /* 0x000fc600078e3cff */
        /* <DEDUP_REMOVED lines=13> */
[----:B------:R-:W-:Y:S02]  /*0760*/  @P6 LOP3.LUT R4, R4, R27, RZ, 0x3c, !PT ;  /* 0x0000001b04046212 */ /* 0x000fe400078e3cff */
[----:B------:R-:W-:Y:S02]  /*0770*/  @P6 LOP3.LUT R2, R2, R21, RZ, 0x3c, !PT ;  /* 0x0000001502026212 */ /* 0x000fe400078e3cff */
[----:B------:R-:W-:Y:S02]  /*0780*/  @P0 LOP3.LUT R4, R4, R23, RZ, 0x3c, !PT ;  /* 0x0000001704040212 */ /* 0x000fe400078e3cff */
[----:B------:R-:W-:Y:S02]  /*0790*/  @P0 LOP3.LUT R2, R2, R25, RZ, 0x3c, !PT ;  /* 0x0000001902020212 */ /* 0x000fe400078e3cff */
[----:B--2---:R-:W-:Y:S02]  /*07a0*/  @P6 LOP3.LUT R5, R5, R18, RZ, 0x3c, !PT ;  /* 0x0000001205056212 */ /* 0x004fe400078e3cff */
[----:B---3--:R-:W-:-:S02]  /*07b0*/  @P6 LOP3.LUT R3, R3, R20, RZ, 0x3c, !PT ;  /* 0x0000001403036212 */ /* 0x008fc400078e3cff */
[----:B----4-:R-:W-:Y:S02]  /*07c0*/  @P0 LOP3.LUT R5, R5, R22, RZ, 0x3c, !PT ;  /* 0x0000001605050212 */ /* 0x010fe400078e3cff */
[----:B------:R-:W-:Y:S02]  /*07d0*/  @P0 LOP3.LUT R3, R3, R26, RZ, 0x3c, !PT ;  /* 0x0000001a03030212 */ /* 0x000fe400078e3cff */
[----:B------:R-:W-:-:S13]  /*07e0*/  R2P PR, R24.B1, 0x7f ;  /* 0x0000007f18007804 */ /* 0x000fda0000001000 */
[----:B------:R-:W2:Y:S04]  /*07f0*/  @P0 LDG.E R18, desc[UR4][R10.64+0xa0] ;  /* 0x0000a0040a120981 */ /* 0x000ea8000c1e1900 */
[----:B------:R-:W3:Y:S04]  /*0800*/  @P1 LDG.E R22, desc[UR4][R10.64+0xb4] ;  /* 0x0000b4040a161981 */ /* 0x000ee8000c1e1900 */
[----:B------:R-:W4:Y:S04]  /*0810*/  @P2 LDG.E R26, desc[UR4][R10.64+0xc8] ;  /* 0x0000c8040a1a2981 */ /* 0x000f28000c1e1900 */
[----:B------:R-:W4:Y:S04]  /*0820*/  @P3 LDG.E R28, desc[UR4][R10.64+0xdc] ;  /* 0x0000dc040a1c3981 */ /* 0x000f28000c1e1900 */
[----:B------:R-:W4:Y:S04]  /*0830*/  @P0 LDG.E R23, desc[UR4][R10.64+0xa4] ;  /* 0x0000a4040a170981 */ /* 0x000f28000c1e1900 */
[----:B------:R-:W4:Y:S04]  /*0840*/  @P0 LDG.E R20, desc[UR4][R10.64+0xa8] ;  /* 0x0000a8040a140981 */ /* 0x000f28000c1e1900 */
[----:B------:R-:W4:Y:S04]  /*0850*/  @P4 LDG.E R25, desc[UR4][R10.64+0xf0] ;  /* 0x0000f0040a194981 */ /* 0x000f28000c1e1900 */
        /* <DEDUP_REMOVED lines=21> */
[----:B------:R-:W-:Y:S02]  /*09b0*/  LOP3.LUT P0, RZ, R24, 0x8000, RZ, 0xc0, !PT ;  /* 0x0000800018ff7812 */ /* 0x000fe4000780c0ff */
[----:B----4-:R-:W-:Y:S01]  /*09c0*/  @P5 LOP3.LUT R15, R15, R26, RZ, 0x3c, !PT ;  /* 0x0000001a0f0f5212 */ /* 0x010fe200078e3cff */
[----:B------:R-:W4:Y:S04]  /*09d0*/  @P3 LDG.E R24, desc[UR4][R10.64+0xe4] ;  /* 0x0000e4040a183981 */ /* 0x000f28000c1e1900 */
[----:B------:R-:W2:Y:S01]  /*09e0*/  @P6 LDG.E R26, desc[UR4][R10.64+0x118] ;  /* 0x000118040a1a6981 */ /* 0x000ea2000c1e1900 */
        /* <DEDUP_REMOVED lines=8> */
[----:B---3--:R-:W-:-:S03]  /*0a70*/  @P2 LOP3.LUT R3, R3, R22, RZ, 0x3c, !PT ;  /* 0x0000001603032212 */ /* 0x008fc600078e3cff */
[----:B------:R-:W3:Y:S01]  /*0a80*/  @P4 LDG.E R22, desc[UR4][R10.64+0x100] ;  /* 0x000100040a164981 */ /* 0x000ee2000c1e1900 */
[----:B--2---:R-:W-:-:S03]  /*0a90*/  @P6 LOP3.LUT R15, R15, R26, RZ, 0x3c, !PT ;  /* 0x0000001a0f0f6212 */ /* 0x004fc600078e3cff */
[----:B------:R-:W2:Y:S01]  /*0aa0*/  @P0 LDG.E R26, desc[UR4][R10.64+0x12c] ;  /* 0x00012c040a1a0981 */ /* 0x000ea2000c1e1900 */
[----:B----4-:R-:W-:-:S03]  /*0ab0*/  @P2 LOP3.LUT R2, R2, R23, RZ, 0x3c, !PT ;  /* 0x0000001702022212 */ /* 0x010fc600078e3cff */
[----:B------:R-:W4:Y:S01]  /*0ac0*/  @P4 LDG.E R23, desc[UR4][R10.64+0xfc] ;  /* 0x0000fc040a174981 */ /* 0x000f22000c1e1900 */
[----:B------:R-:W-:-:S03]  /*0ad0*/  @P2 LOP3.LUT R5, R5, R20, RZ, 0x3c, !PT ;  /* 0x0000001405052212 */ /* 0x000fc600078e3cff */
[----:B------:R-:W4:Y:S01]  /*0ae0*/  @P4 LDG.E R20, desc[UR4][R10.64+0xf8] ;  /* 0x0000f8040a144981 */ /* 0x000f22000c1e1900 */
[----:B------:R-:W-:Y:S02]  /*0af0*/  @P3 LOP3.LUT R2, R2, R27, RZ, 0x3c, !PT ;  /* 0x0000001b02023212 */ /* 0x000fe400078e3cff */
[----:B------:R-:W-:Y:S01]  /*0b00*/  @P3 LOP3.LUT R4, R4, R25, RZ, 0x3c, !PT ;  /* 0x0000001904043212 */ /* 0x000fe200078e3cff */
[----:B------:R-:W4:Y:S01]  /*0b10*/  @P5 LDG.E R27, desc[UR4][R10.64+0x110] ;  /* 0x000110040a1b5981 */ /* 0x000f22000c1e1900 */
[----:B------:R-:W-:-:S03]  /*0b20*/  @P3 LOP3.LUT R5, R5, R24, RZ, 0x3c, !PT ;  /* 0x0000001805053212 */ /* 0x000fc600078e3cff */
[----:B------:R-:W4:Y:S04]  /*0b30*/  @P5 LDG.E R25, desc[UR4][R10.64+0x108] ;  /* 0x000108040a195981 */ /* 0x000f28000c1e1900 */
        /* <DEDUP_REMOVED lines=19> */
[----:B------:R-:W-:-:S05]  /*0c70*/  VIADD R19, R19, 0x10 ;  /* 0x0000001013137836 */ /* 0x000fca0000000000 */
[----:B------:R-:W-:Y:S02]  /*0c80*/  ISETP.NE.AND P1, PT, R19, 0x20, PT ;  /* 0x000000201300780c */ /* 0x000fe40003f25270 */
[----:B------:R-:W-:Y:S02]  /*0c90*/  @P5 LOP3.LUT R3, R3, R18, RZ, 0x3c, !PT ;  /* 0x0000001203035212 */ /* 0x000fe400078e3cff */
[----:B------:R-:W-:Y:S02]  /*0ca0*/  @P6 LOP3.LUT R4, R4, R21, RZ, 0x3c, !PT ;  /* 0x0000001504046212 */ /* 0x000fe400078e3cff */
[----:B---3--:R-:W-:-:S04]  /*0cb0*/  @P6 LOP3.LUT R3, R3, R22, RZ, 0x3c, !PT ;  /* 0x0000001603036212 */ /* 0x008fc800078e3cff */
[----:B--2---:R-:W-:Y:S02]  /*0cc0*/  @P0 LOP3.LUT R3, R3, R26, RZ, 0x3c, !PT ;  /* 0x0000001a03030212 */ /* 0x004fe400078e3cff */
[----:B----4-:R-:W-:Y:S02]  /*0cd0*/  @P6 LOP3.LUT R2, R2, R23, RZ, 0x3c, !PT ;  /* 0x0000001702026212 */ /* 0x010fe400078e3cff */
[----:B------:R-:W-:Y:S02]  /*0ce0*/  @P6 LOP3.LUT R5, R5, R20, RZ, 0x3c, !PT ;  /* 0x0000001405056212 */ /* 0x000fe400078e3cff */
[----:B------:R-:W-:Y:S02]  /*0cf0*/  @P0 LOP3.LUT R2, R2, R27, RZ, 0x3c, !PT ;  /* 0x0000001b02020212 */ /* 0x000fe400078e3cff */
[----:B------:R-:W-:Y:S02]  /*0d00*/  @P0 LOP3.LUT R4, R4, R25, RZ, 0x3c, !PT ;  /* 0x0000001904040212 */ /* 0x000fe400078e3cff */
[----:B------:R-:W-:Y:S01]  /*0d10*/  @P0 LOP3.LUT R5, R5, R24, RZ, 0x3c, !PT ;  /* 0x0000001805050212 */ /* 0x000fe200078e3cff */
[----:B------:R-:W-:Y:S06]  /*0d20*/  @P1 BRA `(.L_x_6) ;  /* 0xfffffff400481947 */ /* 0x000fec000383ffff */
[----:B------:R-:W-:-:S05]  /*0d30*/  VIADD R17, R17, 0x1 ;  /* 0x0000000111117836 */ /* 0x000fca0000000000 */
[----:B------:R-:W-:-:S13]  /*0d40*/  ISETP.NE.AND P0, PT, R17, 0x5, PT ;  /* 0x000000051100780c */ /* 0x000fda0003f05270 */
[----:B------:R-:W-:Y:S05]  /*0d50*/  @P0 BRA `(.L_x_7) ;  /* 0xfffffff400300947 */ /* 0x000fea000383ffff */
[----:B------:R0:W-:Y:S01]  /*0d60*/  STG.E.64 desc[UR4][R6.64+0x8], R4 ;  /* 0x0000080406007986 */ /* 0x0001e2000c101b04 */
[----:B------:R-:W-:Y:S01]  /*0d70*/  VIADD R14, R14, 0x1 ;  /* 0x000000010e0e7836 */ /* 0x000fe20000000000 */
[----:B------:R-:W-:Y:S02]  /*0d80*/  LOP3.LUT R11, R13, 0x3, RZ, 0xc0, !PT ;  /* 0x000000030d0b7812 */ /* 0x000fe400078ec0ff */
[----:B------:R0:W-:Y:S02]  /*0d90*/  STG.E.64 desc[UR4][R6.64+0x10], R2 ;  /* 0x0000100206007986 */ /* 0x0001e4000c101b04 */
[----:B------:R-:W-:Y:S02]  /*0da0*/  ISETP.GE.U32.AND P0, PT, R14, R11, PT ;  /* 0x0000000b0e00720c */ /* 0x000fe40003f06070 */
[----:B------:R0:W-:Y:S11]  /*0db0*/  STG.E desc[UR4][R6.64+0x4], R15 ;  /* 0x0000040f06007986 */ /* 0x0001f6000c101904 */
[----:B------:R-:W-:Y:S05]  /*0dc0*/  @!P0 BRA `(.L_x_8) ;  /* 0xfffffff400048947 */ /* 0x000fea000383ffff */
.L_x_5:
[----:B------:R-:W-:Y:S05]  /*0dd0*/  BSYNC.RECONVERGENT B1 ;  /* 0x0000000000017941 */ /* 0x000fea0003800200 */
.L_x_4:
[C---:B------:R-:W-:Y:S01]  /*0de0*/  ISETP.GT.U32.AND P0, PT, R13.reuse, 0x3, PT ;  /* 0x000000030d00780c */ /* 0x040fe20003f04070 */
[----:B------:R-:W-:Y:S01]  /*0df0*/  VIADD R12, R12, 0x1 ;  /* 0x000000010c0c7836 */ /* 0x000fe20000000000 */
[--C-:B------:R-:W-:Y:S02]  /*0e00*/  SHF.R.U64 R13, R13, 0x2, R0.reuse ;  /* 0x000000020d0d7819 */ /* 0x100fe40000001200 */
[----:B------:R-:W-:Y:S02]  /*0e10*/  ISETP.GT.U32.AND.EX P0, PT, R0, RZ, PT, P0 ;  /* 0x000000ff0000720c */ /* 0x000fe40003f04100 */
[----:B------:R-:W-:-:S11]  /*0e20*/  SHF.R.U32.HI R0, RZ, 0x2, R0 ;  /* 0x00000002ff007819 */ /* 0x000fd60000011600 */
[----:B------:R-:W-:Y:S05]  /*0e30*/  @P0 BRA `(.L_x_9) ;  /* 0xfffffff000c80947 */ /* 0x000fea000383ffff */
.L_x_3:
[----:B------:R-:W-:Y:S05]  /*0e40*/  BSYNC.RECONVERGENT B0 ;  /* 0x0000000000007941 */ /* 0x000fea0003800200 */
.L_x_2:
[----:B------:R-:W-:Y:S04]  /*0e50*/  STG.E.64 desc[UR4][R6.64+0x18], RZ ;  /* 0x000018ff06007986 */ /* 0x000fe8000c101b04 */
[----:B------:R-:W-:Y:S04]  /*0e60*/  STG.E desc[UR4][R6.64+0x20], RZ ;  /* 0x000020ff06007986 */ /* 0x000fe8000c101904 */
[----:B------:R-:W-:Y:S01]  /*0e70*/  STG.E.64 desc[UR4][R6.64+0x28], RZ ;  /* 0x000028ff06007986 */ /* 0x000fe2000c101b04 */
[----:B------:R-:W-:Y:S05]  /*0e80*/  EXIT ;  /* 0x000000000000794d */ /* 0x000fea0003800000 */
.L_x_10:
        /* <DEDUP_REMOVED lines=15> */
.L_x_12:


//--------------------- .nv.global.init           --------------------------
	.section	.nv.global.init,"aw",@progbits
	.align	4
.nv.global.init:
	.type		mrg32k3aM1SubSeq,@object
	.size		mrg32k3aM1SubSeq,(mrg32k3aM2SubSeq - mrg32k3aM1SubSeq)
mrg32k3aM1SubSeq:
        /*0000*/ 	.byte	0x0b, 0xcc, 0xee, 0x04, 0x73, 0x29, 0x8b, 0x6f, 0xf6, 0x53, 0x03, 0xf6, 0x23, 0xf6, 0xea, 0xda
        /* <DEDUP_REMOVED lines=125> */
	.type		mrg32k3aM2SubSeq,@object
	.size		mrg32k3aM2SubSeq,(mrg32k3aM1 - mrg32k3aM2SubSeq)
mrg32k3aM2SubSeq:
        /* <DEDUP_REMOVED lines=126> */
	.type		mrg32k3aM1,@object
	.size		mrg32k3aM1,(mrg32k3aM1Seq - mrg32k3aM1)
mrg32k3aM1:
        /* <DEDUP_REMOVED lines=144> */
	.type		mrg32k3aM1Seq,@object
	.size		mrg32k3aM1Seq,(mrg32k3aM2 - mrg32k3aM1Seq)
mrg32k3aM1Seq:
        /* <DEDUP_REMOVED lines=144> */
	.type		mrg32k3aM2,@object
	.size		mrg32k3aM2,(mrg32k3aM2Seq - mrg32k3aM2)
mrg32k3aM2:
        /* <DEDUP_REMOVED lines=144> */
	.type		mrg32k3aM2Seq,@object
	.size		mrg32k3aM2Seq,(precalc_xorwow_matrix - mrg32k3aM2Seq)
mrg32k3aM2Seq:
        /* <DEDUP_REMOVED lines=144> */
	.type		precalc_xorwow_matrix,@object
	.size		precalc_xorwow_matrix,(precalc_xorwow_offset_matrix - precalc_xorwow_matrix)
precalc_xorwow_matrix:
        /* <DEDUP_REMOVED lines=6400> */
	.type		precalc_xorwow_offset_matrix,@object
	.size		precalc_xorwow_offset_matrix,($str - precalc_xorwow_offset_matrix)
precalc_xorwow_offset_matrix:
        /* <DEDUP_REMOVED lines=6400> */
	.type		$str,@object
	.size		$str,(.L_9 - $str)
$str:
        /*353c0*/ 	.byte	0x47, 0x50, 0x55, 0x20, 0x28, 0x25, 0x64, 0x29, 0x3a, 0x20, 0x25, 0x66, 0x0a, 0x00
.L_9:


//--------------------- .nv.shared.reserved.0     --------------------------
	.section	.nv.shared.reserved.0,"aw",@nobits
	.weak		__nv_reservedSMEM_offset_0_alias
	.size		__nv_reservedSMEM_offset_0_alias, 0, 64
	.other		__nv_reservedSMEM_offset_0_alias,@"STO_CUDA_RESERVED_SHARED STV_DEFAULT"
__nv_reservedSMEM_offset_0_alias:
	.zero		0
	.zero		64


//--------------------- .nv.constant0._Z15use_rand_kernelP17curandStateXORWOWPf --------------------------
	.section	.nv.constant0._Z15use_rand_kernelP17curandStateXORWOWPf,"a",@progbits
	.sectionflags	@""
	.align	4
.nv.constant0._Z15use_rand_kernelP17curandStateXORWOWPf:
	.zero		912


//--------------------- .nv.constant0._Z16init_rand_kernelP17curandStateXORWOW --------------------------
	.section	.nv.constant0._Z16init_rand_kernelP17curandStateXORWOW,"a",@progbits
	.sectionflags	@""
	.align	4
.nv.constant0._Z16init_rand_kernelP17curandStateXORWOW:
	.zero		904


//--------------------- SYMBOLS --------------------------

	.type		.nv.reservedSmem.offset0,@object
	.size		.nv.reservedSmem.offset0,0x4
	.type		vprintf,@function
